//
// Generated by NVIDIA NVVM Compiler
//
// Compiler Build ID: CL-36424714
// Cuda compilation tools, release 13.0, V13.0.88
// Based on NVVM 20.0.0
//

.version 9.0
.target sm_100
.address_size 64

	// .globl	_Z11mmNaive_gpuPfS_S_iiii
// _ZZ17mmSharedTiles_gpuPfS_S_iiiE8mat1Tile has been demoted
// _ZZ17mmSharedTiles_gpuPfS_S_iiiE8mat2Tile has been demoted

.visible .entry _Z11mmNaive_gpuPfS_S_iiii(
	.param .u64 .ptr .align 1 _Z11mmNaive_gpuPfS_S_iiii_param_0,
	.param .u64 .ptr .align 1 _Z11mmNaive_gpuPfS_S_iiii_param_1,
	.param .u64 .ptr .align 1 _Z11mmNaive_gpuPfS_S_iiii_param_2,
	.param .u32 _Z11mmNaive_gpuPfS_S_iiii_param_3,
	.param .u32 _Z11mmNaive_gpuPfS_S_iiii_param_4,
	.param .u32 _Z11mmNaive_gpuPfS_S_iiii_param_5,
	.param .u32 _Z11mmNaive_gpuPfS_S_iiii_param_6
)
{
	.reg .pred 	%p<13>;
	.reg .b32 	%r<46>;
	.reg .b32 	%f<68>;
	.reg .b64 	%rd<40>;

	ld.param.u64 	%rd5, [_Z11mmNaive_gpuPfS_S_iiii_param_0];
	ld.param.u64 	%rd6, [_Z11mmNaive_gpuPfS_S_iiii_param_1];
	ld.param.u64 	%rd4, [_Z11mmNaive_gpuPfS_S_iiii_param_2];
	ld.param.u32 	%r22, [_Z11mmNaive_gpuPfS_S_iiii_param_3];
	ld.param.u32 	%r20, [_Z11mmNaive_gpuPfS_S_iiii_param_4];
	ld.param.u32 	%r23, [_Z11mmNaive_gpuPfS_S_iiii_param_6];
	cvta.to.global.u64 	%rd1, %rd6;
	cvta.to.global.u64 	%rd2, %rd5;
	mov.u32 	%r24, %tid.x;
	mov.u32 	%r25, %ntid.x;
	mov.u32 	%r26, %ctaid.x;
	mad.lo.s32 	%r1, %r25, %r26, %r24;
	mov.u32 	%r27, %tid.y;
	mov.u32 	%r28, %ntid.y;
	mov.u32 	%r29, %ctaid.y;
	mad.lo.s32 	%r30, %r28, %r29, %r27;
	setp.ge.s32 	%p1, %r1, %r22;
	setp.ge.s32 	%p2, %r30, %r23;
	or.pred  	%p3, %p1, %p2;
	@%p3 bra 	$L__BB0_14;
	setp.lt.s32 	%p4, %r20, 1;
	mov.f32 	%f67, 0f00000000;
	@%p4 bra 	$L__BB0_13;
	mul.lo.s32 	%r3, %r20, %r1;
	and.b32  	%r4, %r20, 7;
	setp.lt.u32 	%p5, %r20, 8;
	mov.f32 	%f67, 0f00000000;
	mov.b32 	%r44, 0;
	@%p5 bra 	$L__BB0_5;
	and.b32  	%r44, %r20, 2147483640;
	neg.s32 	%r42, %r44;
	shl.b32 	%r7, %r23, 3;
	add.s64 	%rd3, %rd2, 16;
	mov.f32 	%f67, 0f00000000;
	mul.wide.s32 	%rd11, %r23, 4;
	mov.u32 	%r40, %r3;
	mov.u32 	%r41, %r30;
$L__BB0_4:
	.pragma "nounroll";
	mul.wide.s32 	%rd7, %r40, 4;
	add.s64 	%rd8, %rd3, %rd7;
	ld.global.f32 	%f17, [%rd8+-16];
	mul.wide.s32 	%rd9, %r41, 4;
	add.s64 	%rd10, %rd1, %rd9;
	ld.global.f32 	%f18, [%rd10];
	fma.rn.f32 	%f19, %f17, %f18, %f67;
	ld.global.f32 	%f20, [%rd8+-12];
	add.s64 	%rd12, %rd10, %rd11;
	ld.global.f32 	%f21, [%rd12];
	fma.rn.f32 	%f22, %f20, %f21, %f19;
	ld.global.f32 	%f23, [%rd8+-8];
	add.s64 	%rd13, %rd12, %rd11;
	ld.global.f32 	%f24, [%rd13];
	fma.rn.f32 	%f25, %f23, %f24, %f22;
	ld.global.f32 	%f26, [%rd8+-4];
	add.s64 	%rd14, %rd13, %rd11;
	ld.global.f32 	%f27, [%rd14];
	fma.rn.f32 	%f28, %f26, %f27, %f25;
	ld.global.f32 	%f29, [%rd8];
	add.s64 	%rd15, %rd14, %rd11;
	ld.global.f32 	%f30, [%rd15];
	fma.rn.f32 	%f31, %f29, %f30, %f28;
	ld.global.f32 	%f32, [%rd8+4];
	add.s64 	%rd16, %rd15, %rd11;
	ld.global.f32 	%f33, [%rd16];
	fma.rn.f32 	%f34, %f32, %f33, %f31;
	ld.global.f32 	%f35, [%rd8+8];
	add.s64 	%rd17, %rd16, %rd11;
	ld.global.f32 	%f36, [%rd17];
	fma.rn.f32 	%f37, %f35, %f36, %f34;
	ld.global.f32 	%f38, [%rd8+12];
	add.s64 	%rd18, %rd17, %rd11;
	ld.global.f32 	%f39, [%rd18];
	fma.rn.f32 	%f67, %f38, %f39, %f37;
	add.s32 	%r42, %r42, 8;
	add.s32 	%r41, %r41, %r7;
	add.s32 	%r40, %r40, 8;
	setp.ne.s32 	%p6, %r42, 0;
	@%p6 bra 	$L__BB0_4;
$L__BB0_5:
	setp.eq.s32 	%p7, %r4, 0;
	@%p7 bra 	$L__BB0_13;
	and.b32  	%r15, %r20, 3;
	setp.lt.u32 	%p8, %r4, 4;
	@%p8 bra 	$L__BB0_8;
	add.s32 	%r32, %r44, %r3;
	mul.wide.s32 	%rd19, %r32, 4;
	add.s64 	%rd20, %rd2, %rd19;
	ld.global.f32 	%f41, [%rd20];
	mad.lo.s32 	%r33, %r44, %r23, %r30;
	mul.wide.s32 	%rd21, %r33, 4;
	add.s64 	%rd22, %rd1, %rd21;
	ld.global.f32 	%f42, [%rd22];
	fma.rn.f32 	%f43, %f41, %f42, %f67;
	ld.global.f32 	%f44, [%rd20+4];
	mul.wide.s32 	%rd23, %r23, 4;
	add.s64 	%rd24, %rd22, %rd23;
	ld.global.f32 	%f45, [%rd24];
	fma.rn.f32 	%f46, %f44, %f45, %f43;
	ld.global.f32 	%f47, [%rd20+8];
	add.s64 	%rd25, %rd24, %rd23;
	ld.global.f32 	%f48, [%rd25];
	fma.rn.f32 	%f49, %f47, %f48, %f46;
	ld.global.f32 	%f50, [%rd20+12];
	add.s64 	%rd26, %rd25, %rd23;
	ld.global.f32 	%f51, [%rd26];
	fma.rn.f32 	%f67, %f50, %f51, %f49;
	add.s32 	%r44, %r44, 4;
$L__BB0_8:
	setp.eq.s32 	%p9, %r15, 0;
	@%p9 bra 	$L__BB0_13;
	setp.eq.s32 	%p10, %r15, 1;
	@%p10 bra 	$L__BB0_11;
	add.s32 	%r34, %r44, %r3;
	mul.wide.s32 	%rd27, %r34, 4;
	add.s64 	%rd28, %rd2, %rd27;
	ld.global.f32 	%f53, [%rd28];
	mad.lo.s32 	%r35, %r44, %r23, %r30;
	mul.wide.s32 	%rd29, %r35, 4;
	add.s64 	%rd30, %rd1, %rd29;
	ld.global.f32 	%f54, [%rd30];
	fma.rn.f32 	%f55, %f53, %f54, %f67;
	ld.global.f32 	%f56, [%rd28+4];
	mul.wide.s32 	%rd31, %r23, 4;
	add.s64 	%rd32, %rd30, %rd31;
	ld.global.f32 	%f57, [%rd32];
	fma.rn.f32 	%f67, %f56, %f57, %f55;
	add.s32 	%r44, %r44, 2;
$L__BB0_11:
	and.b32  	%r36, %r20, 1;
	setp.eq.b32 	%p11, %r36, 1;
	not.pred 	%p12, %p11;
	@%p12 bra 	$L__BB0_13;
	add.s32 	%r37, %r44, %r3;
	mul.wide.s32 	%rd33, %r37, 4;
	add.s64 	%rd34, %rd2, %rd33;
	ld.global.f32 	%f58, [%rd34];
	mad.lo.s32 	%r38, %r44, %r23, %r30;
	mul.wide.s32 	%rd35, %r38, 4;
	add.s64 	%rd36, %rd1, %rd35;
	ld.global.f32 	%f59, [%rd36];
	fma.rn.f32 	%f67, %f58, %f59, %f67;
$L__BB0_13:
	mad.lo.s32 	%r39, %r23, %r1, %r30;
	cvta.to.global.u64 	%rd37, %rd4;
	mul.wide.s32 	%rd38, %r39, 4;
	add.s64 	%rd39, %rd37, %rd38;
	st.global.f32 	[%rd39], %f67;
$L__BB0_14:
	ret;

}
	// .globl	_Z17mmSharedTiles_gpuPfS_S_iii
.visible .entry _Z17mmSharedTiles_gpuPfS_S_iii(
	.param .u64 .ptr .align 1 _Z17mmSharedTiles_gpuPfS_S_iii_param_0,
	.param .u64 .ptr .align 1 _Z17mmSharedTiles_gpuPfS_S_iii_param_1,
	.param .u64 .ptr .align 1 _Z17mmSharedTiles_gpuPfS_S_iii_param_2,
	.param .u32 _Z17mmSharedTiles_gpuPfS_S_iii_param_3,
	.param .u32 _Z17mmSharedTiles_gpuPfS_S_iii_param_4,
	.param .u32 _Z17mmSharedTiles_gpuPfS_S_iii_param_5
)
{
	.reg .pred 	%p<12>;
	.reg .b32 	%r<33>;
	.reg .b32 	%f<66>;
	.reg .b64 	%rd<13>;
	// demoted variable
	.shared .align 4 .b8 _ZZ17mmSharedTiles_gpuPfS_S_iiiE8mat1Tile[1024];
	// demoted variable
	.shared .align 4 .b8 _ZZ17mmSharedTiles_gpuPfS_S_iiiE8mat2Tile[1024];
	ld.param.u64 	%rd3, [_Z17mmSharedTiles_gpuPfS_S_iii_param_0];
	ld.param.u64 	%rd4, [_Z17mmSharedTiles_gpuPfS_S_iii_param_1];
	ld.param.u64 	%rd5, [_Z17mmSharedTiles_gpuPfS_S_iii_param_2];
	ld.param.u32 	%r15, [_Z17mmSharedTiles_gpuPfS_S_iii_param_3];
	ld.param.u32 	%r16, [_Z17mmSharedTiles_gpuPfS_S_iii_param_4];
	ld.param.u32 	%r17, [_Z17mmSharedTiles_gpuPfS_S_iii_param_5];
	mov.u32 	%r1, %tid.y;
	mov.u32 	%r18, %ctaid.y;
	shl.b32 	%r19, %r18, 4;
	add.s32 	%r2, %r19, %r1;
	mov.u32 	%r3, %tid.x;
	mov.u32 	%r20, %ctaid.x;
	shl.b32 	%r21, %r20, 4;
	add.s32 	%r4, %r21, %r3;
	cvt.rn.f32.s32 	%f10, %r16;
	mul.f32 	%f1, %f10, 0f3D800000;
	setp.leu.f32 	%p1, %f1, 0f00000000;
	mov.f32 	%f65, 0f00000000;
	@%p1 bra 	$L__BB1_7;
	shl.b32 	%r23, %r1, 6;
	mov.u32 	%r24, _ZZ17mmSharedTiles_gpuPfS_S_iiiE8mat1Tile;
	add.s32 	%r5, %r24, %r23;
	shl.b32 	%r25, %r3, 2;
	add.s32 	%r6, %r5, %r25;
	mul.lo.s32 	%r7, %r16, %r2;
	mov.u32 	%r26, _ZZ17mmSharedTiles_gpuPfS_S_iiiE8mat2Tile;
	add.s32 	%r9, %r26, %r25;
	add.s32 	%r8, %r9, %r23;
	cvta.to.global.u64 	%rd1, %rd3;
	cvta.to.global.u64 	%rd2, %rd4;
	mov.f32 	%f65, 0f00000000;
	mov.b32 	%r32, 0;
$L__BB1_2:
	setp.ge.s32 	%p2, %r2, %r15;
	shl.b32 	%r11, %r32, 4;
	add.s32 	%r27, %r11, %r3;
	setp.ge.u32 	%p3, %r27, %r16;
	mov.f32 	%f63, 0f00000000;
	or.pred  	%p4, %p2, %p3;
	@%p4 bra 	$L__BB1_4;
	add.s32 	%r28, %r27, %r7;
	mul.wide.u32 	%rd6, %r28, 4;
	add.s64 	%rd7, %rd1, %rd6;
	ld.global.f32 	%f63, [%rd7];
$L__BB1_4:
	setp.ge.s32 	%p5, %r4, %r17;
	st.shared.f32 	[%r6], %f63;
	add.s32 	%r13, %r11, %r1;
	setp.ge.u32 	%p6, %r13, %r16;
	mov.f32 	%f64, 0f00000000;
	or.pred  	%p7, %p5, %p6;
	@%p7 bra 	$L__BB1_6;
	mad.lo.s32 	%r30, %r13, %r17, %r4;
	mul.wide.u32 	%rd8, %r30, 4;
	add.s64 	%rd9, %rd2, %rd8;
	ld.global.f32 	%f64, [%rd9];
$L__BB1_6:
	st.shared.f32 	[%r8], %f64;
	bar.sync 	0;
	ld.shared.f32 	%f14, [%r5];
	ld.shared.f32 	%f15, [%r9];
	fma.rn.f32 	%f16, %f14, %f15, %f65;
	ld.shared.f32 	%f17, [%r5+4];
	ld.shared.f32 	%f18, [%r9+64];
	fma.rn.f32 	%f19, %f17, %f18, %f16;
	ld.shared.f32 	%f20, [%r5+8];
	ld.shared.f32 	%f21, [%r9+128];
	fma.rn.f32 	%f22, %f20, %f21, %f19;
	ld.shared.f32 	%f23, [%r5+12];
	ld.shared.f32 	%f24, [%r9+192];
	fma.rn.f32 	%f25, %f23, %f24, %f22;
	ld.shared.f32 	%f26, [%r5+16];
	ld.shared.f32 	%f27, [%r9+256];
	fma.rn.f32 	%f28, %f26, %f27, %f25;
	ld.shared.f32 	%f29, [%r5+20];
	ld.shared.f32 	%f30, [%r9+320];
	fma.rn.f32 	%f31, %f29, %f30, %f28;
	ld.shared.f32 	%f32, [%r5+24];
	ld.shared.f32 	%f33, [%r9+384];
	fma.rn.f32 	%f34, %f32, %f33, %f31;
	ld.shared.f32 	%f35, [%r5+28];
	ld.shared.f32 	%f36, [%r9+448];
	fma.rn.f32 	%f37, %f35, %f36, %f34;
	ld.shared.f32 	%f38, [%r5+32];
	ld.shared.f32 	%f39, [%r9+512];
	fma.rn.f32 	%f40, %f38, %f39, %f37;
	ld.shared.f32 	%f41, [%r5+36];
	ld.shared.f32 	%f42, [%r9+576];
	fma.rn.f32 	%f43, %f41, %f42, %f40;
	ld.shared.f32 	%f44, [%r5+40];
	ld.shared.f32 	%f45, [%r9+640];
	fma.rn.f32 	%f46, %f44, %f45, %f43;
	ld.shared.f32 	%f47, [%r5+44];
	ld.shared.f32 	%f48, [%r9+704];
	fma.rn.f32 	%f49, %f47, %f48, %f46;
	ld.shared.f32 	%f50, [%r5+48];
	ld.shared.f32 	%f51, [%r9+768];
	fma.rn.f32 	%f52, %f50, %f51, %f49;
	ld.shared.f32 	%f53, [%r5+52];
	ld.shared.f32 	%f54, [%r9+832];
	fma.rn.f32 	%f55, %f53, %f54, %f52;
	ld.shared.f32 	%f56, [%r5+56];
	ld.shared.f32 	%f57, [%r9+896];
	fma.rn.f32 	%f58, %f56, %f57, %f55;
	ld.shared.f32 	%f59, [%r5+60];
	ld.shared.f32 	%f60, [%r9+960];
	fma.rn.f32 	%f65, %f59, %f60, %f58;
	bar.sync 	0;
	add.s32 	%r32, %r32, 1;
	cvt.rn.f32.u32 	%f61, %r32;
	setp.gt.f32 	%p8, %f1, %f61;
	@%p8 bra 	$L__BB1_2;
$L__BB1_7:
	setp.ge.s32 	%p9, %r2, %r15;
	setp.ge.s32 	%p10, %r4, %r17;
	or.pred  	%p11, %p9, %p10;
	@%p11 bra 	$L__BB1_9;
	mad.lo.s32 	%r31, %r17, %r2, %r4;
	cvta.to.global.u64 	%rd10, %rd5;
	mul.wide.s32 	%rd11, %r31, 4;
	add.s64 	%rd12, %rd10, %rd11;
	st.global.f32 	[%rd12], %f65;
$L__BB1_9:
	ret;

}


// ===== COMPILED SASS (sm_100) =====

	.target	sm_100

	.elftype	@"ET_EXEC"


//--------------------- .note.nv.tkinfo           --------------------------
	.section	.note.nv.tkinfo,"",@"SHT_NOTE"
	.sectionflags	@"SHF_NOTE_NV_TKINFO"
	.tkinfo
        /*0018*/ 	.word	0x00000002
        /*0030*/ 	.string	""
        /*0030*/ 	.string	"ptxas"
        /*0030*/ 	.string	"Cuda compilation tools, release 13.0, V13.0.88"
        /*0030*/ 	.string	"Build cuda_13.0.r13.0/compiler.36424714_0"
        /*0030*/ 	.string	"-arch sm_100 -m 64 "



//--------------------- .note.nv.cuinfo           --------------------------
	.section	.note.nv.cuinfo,"",@"SHT_NOTE"
	.sectionflags	@"SHF_NOTE_NV_CUINFO"
        /*0018*/ 	.short	0x0002
        /*001a*/ 	.short	0x0064
        /*001c*/ 	.short	0x0082
	.zero		2


//--------------------- .nv.info                  --------------------------
	.section	.nv.info,"",@"SHT_CUDA_INFO"
	.align	4


	//----- nvinfo : EIATTR_REGCOUNT
	.align		4
        /*0000*/ 	.byte	0x04, 0x2f
        /*0002*/ 	.short	(.L_1 - .L_0)
	.align		4
.L_0:
        /*0004*/ 	.word	index@(_Z11mmNaive_gpuPfS_S_iiii)
        /*0008*/ 	.word	0x00000020


	//----- nvinfo : EIATTR_FRAME_SIZE
	.align		4
.L_1:
        /*000c*/ 	.byte	0x04, 0x11
        /*000e*/ 	.short	(.L_3 - .L_2)
	.align		4
.L_2:
        /*0010*/ 	.word	index@(_Z11mmNaive_gpuPfS_S_iiii)
        /*0014*/ 	.word	0x00000000


	//----- nvinfo : EIATTR_REGCOUNT
	.align		4
.L_3:
        /*0018*/ 	.byte	0x04, 0x2f
        /*001a*/ 	.short	(.L_5 - .L_4)
	.align		4
.L_4:
        /*001c*/ 	.word	index@(_Z17mmSharedTiles_gpuPfS_S_iii)
        /*0020*/ 	.word	0x00000020


	//----- nvinfo : EIATTR_FRAME_SIZE
	.align		4
.L_5:
        /*0024*/ 	.byte	0x04, 0x11
        /*0026*/ 	.short	(.L_7 - .L_6)
	.align		4
.L_6:
        /*0028*/ 	.word	index@(_Z17mmSharedTiles_gpuPfS_S_iii)
        /*002c*/ 	.word	0x00000000


	//----- nvinfo : EIATTR_MIN_STACK_SIZE
	.align		4
.L_7:
        /*0030*/ 	.byte	0x04, 0x12
        /*0032*/ 	.short	(.L_9 - .L_8)
	.align		4
.L_8:
        /*0034*/ 	.word	index@(_Z17mmSharedTiles_gpuPfS_S_iii)
        /*0038*/ 	.word	0x00000000


	//----- nvinfo : EIATTR_MIN_STACK_SIZE
	.align		4
.L_9:
        /*003c*/ 	.byte	0x04, 0x12
        /*003e*/ 	.short	(.L_11 - .L_10)
	.align		4
.L_10:
        /*0040*/ 	.word	index@(_Z11mmNaive_gpuPfS_S_iiii)
        /*0044*/ 	.word	0x00000000
.L_11:


//--------------------- .nv.compat                --------------------------
	.section	.nv.compat,"",@"SHT_CUDA_COMPAT_INFO"
	.align	4
        /*0000*/ 	.byte	0x02, 0x09, 0x00, 0x00, 0x02, 0x02, 0x01, 0x00, 0x02, 0x05, 0x05, 0x00, 0x03, 0x07, 0x01, 0x01
        /*0010*/ 	.byte	0x02, 0x03, 0x00, 0x00, 0x02, 0x06, 0x01, 0x00, 0x04, 0x0b, 0x08, 0x00, 0x09, 0x00, 0x00, 0x00
        /*0020*/ 	.byte	0x00, 0x00, 0x00, 0x00


//--------------------- .nv.info._Z17mmSharedTiles_gpuPfS_S_iii --------------------------
	.section	.nv.info._Z17mmSharedTiles_gpuPfS_S_iii,"",@"SHT_CUDA_INFO"
	.sectionflags	@""
	.align	4


	//----- nvinfo : EIATTR_CUDA_API_VERSION
	.align		4
        /*0000*/ 	.byte	0x04, 0x37
        /*0002*/ 	.short	(.L_13 - .L_12)
.L_12:
        /*0004*/ 	.word	0x00000082


	//----- nvinfo : EIATTR_KPARAM_INFO
	.align		4
.L_13:
        /*0008*/ 	.byte	0x04, 0x17
        /*000a*/ 	.short	(.L_15 - .L_14)
.L_14:
        /*000c*/ 	.word	0x00000000
        /*0010*/ 	.short	0x0005
        /*0012*/ 	.short	0x0020
        /*0014*/ 	.byte	0x00, 0xf0, 0x11, 0x00


	//----- nvinfo : EIATTR_KPARAM_INFO
	.align		4
.L_15:
        /*0018*/ 	.byte	0x04, 0x17
        /*001a*/ 	.short	(.L_17 - .L_16)
.L_16:
        /*001c*/ 	.word	0x00000000
        /*0020*/ 	.short	0x0004
        /*0022*/ 	.short	0x001c
        /*0024*/ 	.byte	0x00, 0xf0, 0x11, 0x00


	//----- nvinfo : EIATTR_KPARAM_INFO
	.align		4
.L_17:
        /*0028*/ 	.byte	0x04, 0x17
        /*002a*/ 	.short	(.L_19 - .L_18)
.L_18:
        /*002c*/ 	.word	0x00000000
        /*0030*/ 	.short	0x0003
        /*0032*/ 	.short	0x0018
        /*0034*/ 	.byte	0x00, 0xf0, 0x11, 0x00


	//----- nvinfo : EIATTR_KPARAM_INFO
	.align		4
.L_19:
        /*0038*/ 	.byte	0x04, 0x17
        /*003a*/ 	.short	(.L_21 - .L_20)
.L_20:
        /*003c*/ 	.word	0x00000000
        /*0040*/ 	.short	0x0002
        /*0042*/ 	.short	0x0010
        /*0044*/ 	.byte	0x00, 0xf5, 0x21, 0x00


	//----- nvinfo : EIATTR_KPARAM_INFO
	.align		4
.L_21:
        /*0048*/ 	.byte	0x04, 0x17
        /*004a*/ 	.short	(.L_23 - .L_22)
.L_22:
        /*004c*/ 	.word	0x00000000
        /*0050*/ 	.short	0x0001
        /*0052*/ 	.short	0x0008
        /*0054*/ 	.byte	0x00, 0xf5, 0x21, 0x00


	//----- nvinfo : EIATTR_KPARAM_INFO
	.align		4
.L_23:
        /*0058*/ 	.byte	0x04, 0x17
        /*005a*/ 	.short	(.L_25 - .L_24)
.L_24:
        /*005c*/ 	.word	0x00000000
        /*0060*/ 	.short	0x0000
        /*0062*/ 	.short	0x0000
        /*0064*/ 	.byte	0x00, 0xf5, 0x21, 0x00


	//----- nvinfo : EIATTR_SPARSE_MMA_MASK
	.align		4
.L_25:
        /*0068*/ 	.byte	0x03, 0x50
        /*006a*/ 	.short	0x0000


	//----- nvinfo : EIATTR_MAXREG_COUNT
	.align		4
        /*006c*/ 	.byte	0x03, 0x1b
        /*006e*/ 	.short	0x00ff


	//----- nvinfo : EIATTR_NUM_BARRIERS
	.align		4
        /*0070*/ 	.byte	0x02, 0x4c
        /*0072*/ 	.byte	0x01
	.zero		1


	//----- nvinfo : EIATTR_MERCURY_ISA_VERSION
	.align		4
        /*0074*/ 	.byte	0x03, 0x5f
        /*0076*/ 	.short	0x0101


	//----- nvinfo : EIATTR_VRC_CTA_INIT_COUNT
	.align		4
        /*0078*/ 	.byte	0x02, 0x4a
	.zero		1
	.zero		1


	//----- nvinfo : EIATTR_EXIT_INSTR_OFFSETS
	.align		4
        /*007c*/ 	.byte	0x04, 0x1c
        /*007e*/ 	.short	(.L_27 - .L_26)


	//   ....[0]....
.L_26:
        /*0080*/ 	.word	0x000005b0


	//   ....[1]....
        /*0084*/ 	.word	0x00000600


	//----- nvinfo : EIATTR_CBANK_PARAM_SIZE
	.align		4
.L_27:
        /*0088*/ 	.byte	0x03, 0x19
        /*008a*/ 	.short	0x0024


	//----- nvinfo : EIATTR_PARAM_CBANK
	.align		4
        /*008c*/ 	.byte	0x04, 0x0a
        /*008e*/ 	.short	(.L_29 - .L_28)
	.align		4
.L_28:
        /*0090*/ 	.word	index@(.nv.constant0._Z17mmSharedTiles_gpuPfS_S_iii)
        /*0094*/ 	.short	0x0380
        /*0096*/ 	.short	0x0024


	//----- nvinfo : EIATTR_SW_WAR
	.align		4
.L_29:
        /*0098*/ 	.byte	0x04, 0x36
        /*009a*/ 	.short	(.L_31 - .L_30)
.L_30:
        /*009c*/ 	.word	0x00000008
.L_31:


//--------------------- .nv.info._Z11mmNaive_gpuPfS_S_iiii --------------------------
	.section	.nv.info._Z11mmNaive_gpuPfS_S_iiii,"",@"SHT_CUDA_INFO"
	.sectionflags	@""
	.align	4


	//----- nvinfo : EIATTR_CUDA_API_VERSION
	.align		4
        /*0000*/ 	.byte	0x04, 0x37
        /*0002*/ 	.short	(.L_33 - .L_32)
.L_32:
        /*0004*/ 	.word	0x00000082


	//----- nvinfo : EIATTR_KPARAM_INFO
	.align		4
.L_33:
        /*0008*/ 	.byte	0x04, 0x17
        /*000a*/ 	.short	(.L_35 - .L_34)
.L_34:
        /*000c*/ 	.word	0x00000000
        /*0010*/ 	.short	0x0006
        /*0012*/ 	.short	0x0024
        /*0014*/ 	.byte	0x00, 0xf0, 0x11, 0x00


	//----- nvinfo : EIATTR_KPARAM_INFO
	.align		4
.L_35:
        /*0018*/ 	.byte	0x04, 0x17
        /*001a*/ 	.short	(.L_37 - .L_36)
.L_36:
        /*001c*/ 	.word	0x00000000
        /*0020*/ 	.short	0x0005
        /*0022*/ 	.short	0x0020
        /*0024*/ 	.byte	0x00, 0xf0, 0x11, 0x00


	//----- nvinfo : EIATTR_KPARAM_INFO
	.align		4
.L_37:
        /*0028*/ 	.byte	0x04, 0x17
        /*002a*/ 	.short	(.L_39 - .L_38)
.L_38:
        /*002c*/ 	.word	0x00000000
        /*0030*/ 	.short	0x0004
        /*0032*/ 	.short	0x001c
        /*0034*/ 	.byte	0x00, 0xf0, 0x11, 0x00


	//----- nvinfo : EIATTR_KPARAM_INFO
	.align		4
.L_39:
        /*0038*/ 	.byte	0x04, 0x17
        /*003a*/ 	.short	(.L_41 - .L_40)
.L_40:
        /*003c*/ 	.word	0x00000000
        /*0040*/ 	.short	0x0003
        /*0042*/ 	.short	0x0018
        /*0044*/ 	.byte	0x00, 0xf0, 0x11, 0x00


	//----- nvinfo : EIATTR_KPARAM_INFO
	.align		4
.L_41:
        /*0048*/ 	.byte	0x04, 0x17
        /*004a*/ 	.short	(.L_43 - .L_42)
.L_42:
        /*004c*/ 	.word	0x00000000
        /*0050*/ 	.short	0x0002
        /*0052*/ 	.short	0x0010
        /*0054*/ 	.byte	0x00, 0xf5, 0x21, 0x00


	//----- nvinfo : EIATTR_KPARAM_INFO
	.align		4
.L_43:
        /*0058*/ 	.byte	0x04, 0x17
        /*005a*/ 	.short	(.L_45 - .L_44)
.L_44:
        /*005c*/ 	.word	0x00000000
        /*0060*/ 	.short	0x0001
        /*0062*/ 	.short	0x0008
        /*0064*/ 	.byte	0x00, 0xf5, 0x21, 0x00


	//----- nvinfo : EIATTR_KPARAM_INFO
	.align		4
.L_45:
        /*0068*/ 	.byte	0x04, 0x17
        /*006a*/ 	.short	(.L_47 - .L_46)
.L_46:
        /*006c*/ 	.word	0x00000000
        /*0070*/ 	.short	0x0000
        /*0072*/ 	.short	0x0000
        /*0074*/ 	.byte	0x00, 0xf5, 0x21, 0x00


	//----- nvinfo : EIATTR_SPARSE_MMA_MASK
	.align		4
.L_47:
        /*0078*/ 	.byte	0x03, 0x50
        /*007a*/ 	.short	0x0000


	//----- nvinfo : EIATTR_MAXREG_COUNT
	.align		4
        /*007c*/ 	.byte	0x03, 0x1b
        /*007e*/ 	.short	0x00ff


	//----- nvinfo : EIATTR_MERCURY_ISA_VERSION
	.align		4
        /*0080*/ 	.byte	0x03, 0x5f
        /*0082*/ 	.short	0x0101


	//----- nvinfo : EIATTR_VRC_CTA_INIT_COUNT
	.align		4
        /*0084*/ 	.byte	0x02, 0x4a
	.zero		1
	.zero		1


	//----- nvinfo : EIATTR_EXIT_INSTR_OFFSETS
	.align		4
        /*0088*/ 	.byte	0x04, 0x1c
        /*008a*/ 	.short	(.L_49 - .L_48)


	//   ....[0]....
.L_48:
        /*008c*/ 	.word	0x000000d0


	//   ....[1]....
        /*0090*/ 	.word	0x00000850


	//----- nvinfo : EIATTR_CBANK_PARAM_SIZE
	.align		4
.L_49:
        /*0094*/ 	.byte	0x03, 0x19
        /*0096*/ 	.short	0x0028


	//----- nvinfo : EIATTR_PARAM_CBANK
	.align		4
        /*0098*/ 	.byte	0x04, 0x0a
        /*009a*/ 	.short	(.L_51 - .L_50)
	.align		4
.L_50:
        /*009c*/ 	.word	index@(.nv.constant0._Z11mmNaive_gpuPfS_S_iiii)
        /*00a0*/ 	.short	0x0380
        /*00a2*/ 	.short	0x0028


	//----- nvinfo : EIATTR_SW_WAR
	.align		4
.L_51:
        /*00a4*/ 	.byte	0x04, 0x36
        /*00a6*/ 	.short	(.L_53 - .L_52)
.L_52:
        /*00a8*/ 	.word	0x00000008
.L_53:


//--------------------- .nv.callgraph             --------------------------
	.section	.nv.callgraph,"",@"SHT_CUDA_CALLGRAPH"
	.align	4
	.sectionentsize	8
	.align		4
        /*0000*/ 	.word	0x00000000
	.align		4
        /*0004*/ 	.word	0xffffffff
	.align		4
        /*0008*/ 	.word	0x00000000
	.align		4
        /*000c*/ 	.word	0xfffffffe
	.align		4
        /*0010*/ 	.word	0x00000000
	.align		4
        /*0014*/ 	.word	0xfffffffd
	.align		4
        /*0018*/ 	.word	0x00000000
	.align		4
        /*001c*/ 	.word	0xfffffffc


//--------------------- .text._Z17mmSharedTiles_gpuPfS_S_iii --------------------------
	.section	.text._Z17mmSharedTiles_gpuPfS_S_iii,"ax",@progbits
	.align	128
        .global         _Z17mmSharedTiles_gpuPfS_S_iii
        .type           _Z17mmSharedTiles_gpuPfS_S_iii,@function
        .size           _Z17mmSharedTiles_gpuPfS_S_iii,(.L_x_8 - _Z17mmSharedTiles_gpuPfS_S_iii)
        .other          _Z17mmSharedTiles_gpuPfS_S_iii,@"STO_CUDA_ENTRY STV_DEFAULT"
_Z17mmSharedTiles_gpuPfS_S_iii:
.text._Z17mmSharedTiles_gpuPfS_S_iii:
[----:B------:R-:W-:Y:S01]  /*0000*/  LDC R1, c[0x0][0x37c] ;  /* 0x0000df00ff017b82 */ /* 0x000fe20000000800 */
[----:B------:R-:W0:Y:S01]  /*0010*/  LDCU UR4, c[0x0][0x39c] ;  /* 0x00007380ff0477ac */ /* 0x000e220008000800 */
[----:B------:R-:W1:Y:S01]  /*0020*/  S2R R0, SR_TID.Y ;  /* 0x0000000000007919 */ /* 0x000e620000002200 */
[----:B------:R-:W-:Y:S01]  /*0030*/  HFMA2 R5, -RZ, RZ, 0, 0 ;  /* 0x00000000ff057431 */ /* 0x000fe200000001ff */
[----:B------:R-:W2:Y:S01]  /*0040*/  LDCU UR12, c[0x0][0x3a0] ;  /* 0x00007400ff0c77ac */ /* 0x000ea20008000800 */
[----:B------:R-:W1:Y:S01]  /*0050*/  S2R R17, SR_CTAID.Y ;  /* 0x0000000000117919 */ /* 0x000e620000002600 */
[----:B------:R-:W3:Y:S01]  /*0060*/  LDCU.64 UR8, c[0x0][0x358] ;  /* 0x00006b00ff0877ac */ /* 0x000ee20008000a00 */
[----:B------:R-:W4:Y:S01]  /*0070*/  S2R R2, SR_TID.X ;  /* 0x0000000000027919 */ /* 0x000f220000002100 */
[----:B------:R-:W4:Y:S01]  /*0080*/  S2R R7, SR_CTAID.X ;  /* 0x0000000000077919 */ /* 0x000f220000002500 */
[----:B0-----:R-:W-:-:S05]  /*0090*/  I2FP.F32.S32 R3, UR4 ;  /* 0x0000000400037c45 */ /* 0x001fca0008201400 */
[----:B------:R-:W-:-:S05]  /*00a0*/  FMUL R3, R3, 0.0625 ;  /* 0x3d80000003037820 */ /* 0x000fca0000400000 */
[----:B------:R-:W-:Y:S02]  /*00b0*/  FSETP.GT.AND P0, PT, R3, RZ, PT ;  /* 0x000000ff0300720b */ /* 0x000fe40003f04000 */
[----:B-1----:R-:W-:Y:S02]  /*00c0*/  LEA R17, R17, R0, 0x4 ;  /* 0x0000000011117211 */ /* 0x002fe400078e20ff */
[----:B----4-:R-:W-:-:S09]  /*00d0*/  LEA R18, R7, R2, 0x4 ;  /* 0x0000000207127211 */ /* 0x010fd200078e20ff */
[----:B--23--:R-:W-:Y:S05]  /*00e0*/  @!P0 BRA `(.L_x_0) ;  /* 0x0000000400248947 */ /* 0x00cfea0003800000 */
[----:B------:R-:W0:Y:S01]  /*00f0*/  S2UR UR6, SR_CgaCtaId ;  /* 0x00000000000679c3 */ /* 0x000e220000008800 */
[----:B------:R-:W-:Y:S01]  /*0100*/  UMOV UR4, 0x400 ;  /* 0x0000040000047882 */ /* 0x000fe20000000000 */
[----:B------:R-:W-:Y:S01]  /*0110*/  MOV R5, RZ ;  /* 0x000000ff00057202 */ /* 0x000fe20000000f00 */
[----:B------:R-:W-:Y:S01]  /*0120*/  UIADD3 UR5, UPT, UPT, UR4, 0x400, URZ ;  /* 0x0000040004057890 */ /* 0x000fe2000fffe0ff */
[----:B------:R-:W-:Y:S01]  /*0130*/  MOV R23, RZ ;  /* 0x000000ff00177202 */ /* 0x000fe20000000f00 */
[----:B------:R-:W1:Y:S01]  /*0140*/  LDCU UR7, c[0x0][0x3a0] ;  /* 0x00007400ff0777ac */ /* 0x000e620008000800 */
[----:B------:R-:W2:Y:S01]  /*0150*/  LDCU.64 UR10, c[0x0][0x398] ;  /* 0x00007300ff0a77ac */ /* 0x000ea20008000a00 */
[----:B0-----:R-:W-:Y:S02]  /*0160*/  ULEA UR4, UR6, UR4, 0x18 ;  /* 0x0000000406047291 */ /* 0x001fe4000f8ec0ff */
[----:B------:R-:W-:-:S04]  /*0170*/  ULEA UR5, UR6, UR5, 0x18 ;  /* 0x0000000506057291 */ /* 0x000fc8000f8ec0ff */
[----:B------:R-:W-:Y:S02]  /*0180*/  LEA R19, R0, UR4, 0x6 ;  /* 0x0000000400137c11 */ /* 0x000fe4000f8e30ff */
[C---:B------:R-:W-:Y:S02]  /*0190*/  LEA R21, R2.reuse, UR5, 0x2 ;  /* 0x0000000502157c11 */ /* 0x040fe4000f8e10ff */
[----:B------:R-:W-:Y:S02]  /*01a0*/  LEA R20, R2, R19, 0x2 ;  /* 0x0000001302147211 */ /* 0x000fe400078e10ff */
[----:B-12---:R-:W-:-:S07]  /*01b0*/  LEA R16, R0, R21, 0x6 ;  /* 0x0000001500107211 */ /* 0x006fce00078e30ff */
.L_x_1:
[C---:B------:R-:W-:Y:S02]  /*01c0*/  LEA R4, R23.reuse, R2, 0x4 ;  /* 0x0000000217047211 */ /* 0x040fe400078e20ff */
[----:B------:R-:W-:Y:S02]  /*01d0*/  LEA R25, R23, R0, 0x4 ;  /* 0x0000000017197211 */ /* 0x000fe400078e20ff */
[----:B------:R-:W-:Y:S02]  /*01e0*/  ISETP.GE.U32.AND P1, PT, R4, UR11, PT ;  /* 0x0000000b04007c0c */ /* 0x000fe4000bf26070 */
[----:B------:R-:W-:Y:S02]  /*01f0*/  ISETP.GE.U32.AND P0, PT, R25, UR11, PT ;  /* 0x0000000b19007c0c */ /* 0x000fe4000bf06070 */
[----:B------:R-:W-:Y:S02]  /*0200*/  ISETP.GE.OR P1, PT, R17, UR10, P1 ;  /* 0x0000000a11007c0c */ /* 0x000fe40008f26670 */
[----:B------:R-:W-:-:S02]  /*0210*/  ISETP.GE.OR P0, PT, R18, UR7, P0 ;  /* 0x0000000712007c0c */ /* 0x000fc40008706670 */
[----:B------:R-:W-:-:S09]  /*0220*/  MOV R27, RZ ;  /* 0x000000ff001b7202 */ /* 0x000fd20000000f00 */
[----:B------:R-:W0:Y:S01]  /*0230*/  @!P1 LDC.64 R6, c[0x0][0x380] ;  /* 0x0000e000ff069b82 */ /* 0x000e220000000a00 */
[----:B------:R-:W-:Y:S02]  /*0240*/  @!P1 IMAD R11, R17, UR11, R4 ;  /* 0x0000000b110b9c24 */ /* 0x000fe4000f8e0204 */
[----:B------:R-:W-:Y:S02]  /*0250*/  HFMA2 R4, -RZ, RZ, 0, 0 ;  /* 0x00000000ff047431 */ /* 0x000fe400000001ff */
[----:B------:R-:W-:-:S03]  /*0260*/  @!P0 IMAD R25, R25, UR7, R18 ;  /* 0x0000000719198c24 */ /* 0x000fc6000f8e0212 */
[----:B------:R-:W1:Y:S01]  /*0270*/  @!P0 LDC.64 R8, c[0x0][0x388] ;  /* 0x0000e200ff088b82 */ /* 0x000e620000000a00 */
[----:B0-----:R-:W-:-:S05]  /*0280*/  @!P1 IMAD.WIDE.U32 R6, R11, 0x4, R6 ;  /* 0x000000040b069825 */ /* 0x001fca00078e0006 */
[----:B------:R-:W2:Y:S01]  /*0290*/  @!P1 LDG.E R27, desc[UR8][R6.64] ;  /* 0x00000008061b9981 */ /* 0x000ea2000c1e1900 */
[----:B-1----:R-:W-:-:S05]  /*02a0*/  @!P0 IMAD.WIDE.U32 R24, R25, 0x4, R8 ;  /* 0x0000000419188825 */ /* 0x002fca00078e0008 */
[----:B------:R-:W3:Y:S01]  /*02b0*/  @!P0 LDG.E R4, desc[UR8][R24.64] ;  /* 0x0000000818048981 */ /* 0x000ee2000c1e1900 */
[----:B------:R-:W-:-:S03]  /*02c0*/  IADD3 R23, PT, PT, R23, 0x1, RZ ;  /* 0x0000000117177810 */ /* 0x000fc60007ffe0ff */
[----:B--2---:R-:W-:Y:S04]  /*02d0*/  STS [R20], R27 ;  /* 0x0000001b14007388 */ /* 0x004fe80000000800 */
[----:B---3--:R-:W-:Y:S01]  /*02e0*/  STS [R16], R4 ;  /* 0x0000000410007388 */ /* 0x008fe20000000800 */
[----:B------:R-:W-:Y:S06]  /*02f0*/  BAR.SYNC.DEFER_BLOCKING 0x0 ;  /* 0x0000000000007b1d */ /* 0x000fec0000010000 */
[----:B------:R-:W-:Y:S04]  /*0300*/  LDS R28, [R21] ;  /* 0x00000000151c7984 */ /* 0x000fe80000000800 */
[----:B------:R-:W0:Y:S04]  /*0310*/  LDS.128 R8, [R19] ;  /* 0x0000000013087984 */ /* 0x000e280000000c00 */
[----:B------:R-:W1:Y:S04]  /*0320*/  LDS R7, [R21+0x40] ;  /* 0x0000400015077984 */ /* 0x000e680000000800 */
[----:B------:R-:W2:Y:S04]  /*0330*/  LDS R6, [R21+0x80] ;  /* 0x0000800015067984 */ /* 0x000ea80000000800 */
[----:B------:R-:W3:Y:S04]  /*0340*/  LDS R26, [R21+0xc0] ;  /* 0x0000c000151a7984 */ /* 0x000ee80000000800 */
[----:B------:R-:W-:Y:S04]  /*0350*/  LDS R29, [R21+0x100] ;  /* 0x00010000151d7984 */ /* 0x000fe80000000800 */
[----:B------:R-:W4:Y:S04]  /*0360*/  LDS.128 R12, [R19+0x10] ;  /* 0x00001000130c7984 */ /* 0x000f280000000c00 */
[----:B------:R-:W5:Y:S04]  /*0370*/  LDS R22, [R21+0x140] ;  /* 0x0001400015167984 */ /* 0x000f680000000800 */
[----:B------:R-:W5:Y:S04]  /*0380*/  LDS R25, [R21+0x180] ;  /* 0x0001800015197984 */ /* 0x000f680000000800 */
[----:B------:R-:W-:Y:S01]  /*0390*/  LDS R27, [R21+0x200] ;  /* 0x00020000151b7984 */ /* 0x000fe20000000800 */
[----:B0-----:R-:W-:-:S03]  /*03a0*/  FFMA R28, R8, R28, R5 ;  /* 0x0000001c081c7223 */ /* 0x001fc60000000005 */
[----:B------:R-:W0:Y:S01]  /*03b0*/  LDS R8, [R21+0x1c0] ;  /* 0x0001c00015087984 */ /* 0x000e220000000800 */
[----:B-1----:R-:W-:-:S04]  /*03c0*/  FFMA R7, R7, R9, R28 ;  /* 0x0000000907077223 */ /* 0x002fc8000000001c */
[----:B--2---:R-:W-:Y:S02]  /*03d0*/  FFMA R9, R6, R10, R7 ;  /* 0x0000000a06097223 */ /* 0x004fe40000000007 */
[----:B------:R-:W1:Y:S02]  /*03e0*/  LDS.128 R4, [R19+0x20] ;  /* 0x0000200013047984 */ /* 0x000e640000000c00 */
[----:B---3--:R-:W-:-:S04]  /*03f0*/  FFMA R9, R26, R11, R9 ;  /* 0x0000000b1a097223 */ /* 0x008fc80000000009 */
[----:B----4-:R-:W-:Y:S02]  /*0400*/  FFMA R9, R12, R29, R9 ;  /* 0x0000001d0c097223 */ /* 0x010fe40000000009 */
[----:B------:R-:W2:Y:S02]  /*0410*/  LDS R12, [R21+0x240] ;  /* 0x00024000150c7984 */ /* 0x000ea40000000800 */
[----:B-----5:R-:W-:Y:S02]  /*0420*/  FFMA R22, R22, R13, R9 ;  /* 0x0000000d16167223 */ /* 0x020fe40000000009 */
[----:B------:R-:W3:Y:S02]  /*0430*/  LDS R13, [R21+0x280] ;  /* 0x00028000150d7984 */ /* 0x000ee40000000800 */
[----:B------:R-:W-:Y:S02]  /*0440*/  FFMA R25, R25, R14, R22 ;  /* 0x0000000e19197223 */ /* 0x000fe40000000016 */
[----:B------:R-:W4:Y:S04]  /*0450*/  LDS R14, [R21+0x2c0] ;  /* 0x0002c000150e7984 */ /* 0x000f280000000800 */
[----:B------:R-:W-:Y:S01]  /*0460*/  LDS R22, [R21+0x340] ;  /* 0x0003400015167984 */ /* 0x000fe20000000800 */
[----:B0-----:R-:W-:-:S03]  /*0470*/  FFMA R29, R8, R15, R25 ;  /* 0x0000000f081d7223 */ /* 0x001fc60000000019 */
[----:B------:R-:W-:Y:S04]  /*0480*/  LDS R25, [R21+0x300] ;  /* 0x0003000015197984 */ /* 0x000fe80000000800 */
[----:B------:R-:W0:Y:S04]  /*0490*/  LDS.128 R8, [R19+0x30] ;  /* 0x0000300013087984 */ /* 0x000e280000000c00 */
[----:B------:R-:W5:Y:S01]  /*04a0*/  LDS R15, [R21+0x380] ;  /* 0x00038000150f7984 */ /* 0x000f620000000800 */
[----:B-1----:R-:W-:-:S03]  /*04b0*/  FFMA R27, R4, R27, R29 ;  /* 0x0000001b041b7223 */ /* 0x002fc6000000001d */
[----:B------:R-:W1:Y:S01]  /*04c0*/  LDS R4, [R21+0x3c0] ;  /* 0x0003c00015047984 */ /* 0x000e620000000800 */
[----:B--2---:R-:W-:-:S04]  /*04d0*/  FFMA R12, R12, R5, R27 ;  /* 0x000000050c0c7223 */ /* 0x004fc8000000001b */
[----:B---3--:R-:W-:Y:S01]  /*04e0*/  FFMA R13, R13, R6, R12 ;  /* 0x000000060d0d7223 */ /* 0x008fe2000000000c */
[----:B------:R-:W-:-:S03]  /*04f0*/  I2FP.F32.U32 R6, R23 ;  /* 0x0000001700067245 */ /* 0x000fc60000201000 */
[----:B----4-:R-:W-:Y:S01]  /*0500*/  FFMA R7, R14, R7, R13 ;  /* 0x000000070e077223 */ /* 0x010fe2000000000d */
[----:B------:R-:W-:Y:S01]  /*0510*/  BAR.SYNC.DEFER_BLOCKING 0x0 ;  /* 0x0000000000007b1d */ /* 0x000fe20000010000 */
[----:B------:R-:W-:Y:S02]  /*0520*/  FSETP.GT.AND P0, PT, R3, R6, PT ;  /* 0x000000060300720b */ /* 0x000fe40003f04000 */
[----:B0-----:R-:W-:-:S04]  /*0530*/  FFMA R7, R8, R25, R7 ;  /* 0x0000001908077223 */ /* 0x001fc80000000007 */
[----:B------:R-:W-:-:S04]  /*0540*/  FFMA R22, R22, R9, R7 ;  /* 0x0000000916167223 */ /* 0x000fc80000000007 */
[----:B-----5:R-:W-:-:S04]  /*0550*/  FFMA R15, R15, R10, R22 ;  /* 0x0000000a0f0f7223 */ /* 0x020fc80000000016 */
[----:B-1----:R-:W-:Y:S01]  /*0560*/  FFMA R5, R4, R11, R15 ;  /* 0x0000000b04057223 */ /* 0x002fe2000000000f */
[----:B------:R-:W-:Y:S06]  /*0570*/  @P0 BRA `(.L_x_1) ;  /* 0xfffffffc00100947 */ /* 0x000fec000383ffff */
.L_x_0:
[----:B------:R-:W0:Y:S01]  /*0580*/  LDCU UR4, c[0x0][0x398] ;  /* 0x00007300ff0477ac */ /* 0x000e220008000800 */
[----:B------:R-:W-:-:S04]  /*0590*/  ISETP.GE.AND P0, PT, R18, UR12, PT ;  /* 0x0000000c12007c0c */ /* 0x000fc8000bf06270 */
[----:B0-----:R-:W-:-:S13]  /*05a0*/  ISETP.GE.OR P0, PT, R17, UR4, P0 ;  /* 0x0000000411007c0c */ /* 0x001fda0008706670 */
[----:B------:R-:W-:Y:S05]  /*05b0*/  @P0 EXIT ;  /* 0x000000000000094d */ /* 0x000fea0003800000 */
[----:B------:R-:W0:Y:S01]  /*05c0*/  LDC.64 R2, c[0x0][0x390] ;  /* 0x0000e400ff027b82 */ /* 0x000e220000000a00 */
[----:B------:R-:W-:-:S04]  /*05d0*/  IMAD R17, R17, UR12, R18 ;  /* 0x0000000c11117c24 */ /* 0x000fc8000f8e0212 */
[----:B0-----:R-:W-:-:S05]  /*05e0*/  IMAD.WIDE R2, R17, 0x4, R2 ;  /* 0x0000000411027825 */ /* 0x001fca00078e0202 */
[----:B------:R-:W-:Y:S01]  /*05f0*/  STG.E desc[UR8][R2.64], R5 ;  /* 0x0000000502007986 */ /* 0x000fe2000c101908 */
[----:B------:R-:W-:Y:S05]  /*0600*/  EXIT ;  /* 0x000000000000794d */ /* 0x000fea0003800000 */
.L_x_2:
[----:B------:R-:W-:-:S00]  /*0610*/  BRA `(.L_x_2) ;  /* 0xfffffffc00fc7947 */ /* 0x000fc0000383ffff */
[----:B------:R-:W-:-:S00]  /*0620*/  NOP ;  /* 0x0000000000007918 */ /* 0x000fc00000000000 */
        /* <DEDUP_REMOVED lines=13> */
.L_x_8:


//--------------------- .text._Z11mmNaive_gpuPfS_S_iiii --------------------------
	.section	.text._Z11mmNaive_gpuPfS_S_iiii,"ax",@progbits
	.align	128
        .global         _Z11mmNaive_gpuPfS_S_iiii
        .type           _Z11mmNaive_gpuPfS_S_iiii,@function
        .size           _Z11mmNaive_gpuPfS_S_iiii,(.L_x_9 - _Z11mmNaive_gpuPfS_S_iiii)
        .other          _Z11mmNaive_gpuPfS_S_iiii,@"STO_CUDA_ENTRY STV_DEFAULT"
_Z11mmNaive_gpuPfS_S_iiii:
.text._Z11mmNaive_gpuPfS_S_iiii:
[----:B------:R-:W-:Y:S01]  /*0000*/  LDC R1, c[0x0][0x37c] ;  /* 0x0000df00ff017b82 */ /* 0x000fe20000000800 */
[----:B------:R-:W0:Y:S01]  /*0010*/  S2R R0, SR_TID.Y ;  /* 0x0000000000007919 */ /* 0x000e220000002200 */
[----:B------:R-:W1:Y:S06]  /*0020*/  LDCU UR4, c[0x0][0x360] ;  /* 0x00006c00ff0477ac */ /* 0x000e6c0008000800 */
[----:B------:R-:W2:Y:S01]  /*0030*/  LDC R15, c[0x0][0x3a4] ;  /* 0x0000e900ff0f7b82 */ /* 0x000ea20000000800 */
[----:B------:R-:W0:Y:S01]  /*0040*/  S2R R5, SR_CTAID.Y ;  /* 0x0000000000057919 */ /* 0x000e220000002600 */
[----:B------:R-:W0:Y:S01]  /*0050*/  LDCU UR5, c[0x0][0x364] ;  /* 0x00006c80ff0577ac */ /* 0x000e220008000800 */
[----:B------:R-:W1:Y:S01]  /*0060*/  S2R R14, SR_TID.X ;  /* 0x00000000000e7919 */ /* 0x000e620000002100 */
[----:B------:R-:W3:Y:S01]  /*0070*/  LDCU UR6, c[0x0][0x398] ;  /* 0x00007300ff0677ac */ /* 0x000ee20008000800 */
[----:B------:R-:W1:Y:S01]  /*0080*/  S2R R3, SR_CTAID.X ;  /* 0x0000000000037919 */ /* 0x000e620000002500 */
[----:B0-----:R-:W-:-:S05]  /*0090*/  IMAD R0, R5, UR5, R0 ;  /* 0x0000000505007c24 */ /* 0x001fca000f8e0200 */
[----:B--2---:R-:W-:Y:S01]  /*00a0*/  ISETP.GE.AND P0, PT, R0, R15, PT ;  /* 0x0000000f0000720c */ /* 0x004fe20003f06270 */
[----:B-1----:R-:W-:-:S05]  /*00b0*/  IMAD R14, R3, UR4, R14 ;  /* 0x00000004030e7c24 */ /* 0x002fca000f8e020e */
[----:B---3--:R-:W-:-:S13]  /*00c0*/  ISETP.GE.OR P0, PT, R14, UR6, P0 ;  /* 0x000000060e007c0c */ /* 0x008fda0008706670 */
[----:B------:R-:W-:Y:S05]  /*00d0*/  @P0 EXIT ;  /* 0x000000000000094d */ /* 0x000fea0003800000 */
[----:B------:R-:W0:Y:S01]  /*00e0*/  LDC R17, c[0x0][0x39c] ;  /* 0x0000e700ff117b82 */ /* 0x000e220000000800 */
[----:B------:R-:W1:Y:S01]  /*00f0*/  LDCU.64 UR6, c[0x0][0x358] ;  /* 0x00006b00ff0677ac */ /* 0x000e620008000a00 */
[----:B------:R-:W-:Y:S01]  /*0100*/  HFMA2 R26, -RZ, RZ, 0, 0 ;  /* 0x00000000ff1a7431 */ /* 0x000fe200000001ff */
[----:B0-----:R-:W-:-:S13]  /*0110*/  ISETP.GE.AND P0, PT, R17, 0x1, PT ;  /* 0x000000011100780c */ /* 0x001fda0003f06270 */
[----:B-1----:R-:W-:Y:S05]  /*0120*/  @!P0 BRA `(.L_x_3) ;  /* 0x0000000400b88947 */ /* 0x002fea0003800000 */
[C---:B------:R-:W-:Y:S01]  /*0130*/  ISETP.GE.U32.AND P1, PT, R17.reuse, 0x8, PT ;  /* 0x000000081100780c */ /* 0x040fe20003f26070 */
[----:B------:R-:W-:Y:S01]  /*0140*/  IMAD R18, R14, R17, RZ ;  /* 0x000000110e127224 */ /* 0x000fe200078e02ff */
[----:B------:R-:W-:Y:S02]  /*0150*/  LOP3.LUT R25, R17, 0x7, RZ, 0xc0, !PT ;  /* 0x0000000711197812 */ /* 0x000fe400078ec0ff */
[----:B------:R-:W-:Y:S02]  /*0160*/  MOV R26, RZ ;  /* 0x000000ff001a7202 */ /* 0x000fe40000000f00 */
[----:B------:R-:W-:Y:S02]  /*0170*/  ISETP.NE.AND P0, PT, R25, RZ, PT ;  /* 0x000000ff1900720c */ /* 0x000fe40003f05270 */
[----:B------:R-:W-:-:S05]  /*0180*/  MOV R19, RZ ;  /* 0x000000ff00137202 */ /* 0x000fca0000000f00 */
[----:B------:R-:W-:Y:S06]  /*0190*/  @!P1 BRA `(.L_x_4) ;  /* 0x0000000000c49947 */ /* 0x000fec0003800000 */
[----:B------:R-:W0:Y:S01]  /*01a0*/  LDCU.64 UR4, c[0x0][0x380] ;  /* 0x00007000ff0477ac */ /* 0x000e220008000a00 */
[----:B------:R-:W-:Y:S02]  /*01b0*/  LOP3.LUT R19, R17, 0x7ffffff8, RZ, 0xc0, !PT ;  /* 0x7ffffff811137812 */ /* 0x000fe400078ec0ff */
[----:B------:R-:W-:Y:S02]  /*01c0*/  MOV R26, RZ ;  /* 0x000000ff001a7202 */ /* 0x000fe40000000f00 */
[----:B------:R-:W-:Y:S02]  /*01d0*/  MOV R16, R18 ;  /* 0x0000001200107202 */ /* 0x000fe40000000f00 */
[----:B------:R-:W-:Y:S02]  /*01e0*/  MOV R22, R0 ;  /* 0x0000000000167202 */ /* 0x000fe40000000f00 */
[----:B------:R-:W-:Y:S01]  /*01f0*/  IADD3 R20, PT, PT, -R19, RZ, RZ ;  /* 0x000000ff13147210 */ /* 0x000fe20007ffe1ff */
[----:B0-----:R-:W-:-:S04]  /*0200*/  UIADD3 UR4, UP0, UPT, UR4, 0x10, URZ ;  /* 0x0000001004047890 */ /* 0x001fc8000ff1e0ff */
[----:B------:R-:W-:-:S12]  /*0210*/  UIADD3.X UR5, UPT, UPT, URZ, UR5, URZ, UP0, !UPT ;  /* 0x00000005ff057290 */ /* 0x000fd800087fe4ff */
.L_x_5:
[----:B------:R-:W0:Y:S01]  /*0220*/  LDC.64 R12, c[0x0][0x388] ;  /* 0x0000e200ff0c7b82 */ /* 0x000e220000000a00 */
[----:B------:R-:W-:Y:S02]  /*0230*/  MOV R2, UR4 ;  /* 0x0000000400027c02 */ /* 0x000fe40008000f00 */
[----:B------:R-:W-:-:S03]  /*0240*/  MOV R3, UR5 ;  /* 0x0000000500037c02 */ /* 0x000fc60008000f00 */
[----:B------:R-:W-:-:S05]  /*0250*/  IMAD.WIDE R2, R16, 0x4, R2 ;  /* 0x0000000410027825 */ /* 0x000fca00078e0202 */
[----:B------:R-:W2:Y:S04]  /*0260*/  LDG.E R21, desc[UR6][R2.64+-0x10] ;  /* 0xfffff00602157981 */ /* 0x000ea8000c1e1900 */
[----:B------:R-:W3:Y:S04]  /*0270*/  LDG.E R23, desc[UR6][R2.64+-0xc] ;  /* 0xfffff40602177981 */ /* 0x000ee8000c1e1900 */
[----:B------:R-:W4:Y:S01]  /*0280*/  LDG.E R29, desc[UR6][R2.64+-0x8] ;  /* 0xfffff806021d7981 */ /* 0x000f22000c1e1900 */
[----:B0-----:R-:W-:-:S05]  /*0290*/  IMAD.WIDE R12, R22, 0x4, R12 ;  /* 0x00000004160c7825 */ /* 0x001fca00078e020c */
[----:B------:R0:W2:Y:S01]  /*02a0*/  LDG.E R24, desc[UR6][R12.64] ;  /* 0x000000060c187981 */ /* 0x0000a2000c1e1900 */
[----:B------:R-:W-:-:S04]  /*02b0*/  IMAD.WIDE R10, R15, 0x4, R12 ;  /* 0x000000040f0a7825 */ /* 0x000fc800078e020c */
[C---:B------:R-:W-:Y:S02]  /*02c0*/  IMAD.WIDE R4, R15.reuse, 0x4, R10 ;  /* 0x000000040f047825 */ /* 0x040fe400078e020a */
[----:B------:R-:W3:Y:S02]  /*02d0*/  LDG.E R10, desc[UR6][R10.64] ;  /* 0x000000060a0a7981 */ /* 0x000ee4000c1e1900 */
[C---:B------:R-:W-:Y:S02]  /*02e0*/  IMAD.WIDE R6, R15.reuse, 0x4, R4 ;  /* 0x000000040f067825 */ /* 0x040fe400078e0204 */
[----:B------:R1:W4:Y:S02]  /*02f0*/  LDG.E R28, desc[UR6][R4.64] ;  /* 0x00000006041c7981 */ /* 0x000324000c1e1900 */
[C---:B------:R-:W-:Y:S02]  /*0300*/  IMAD.WIDE R8, R15.reuse, 0x4, R6 ;  /* 0x000000040f087825 */ /* 0x040fe400078e0206 */
[----:B------:R-:W5:Y:S02]  /*0310*/  LDG.E R6, desc[UR6][R6.64] ;  /* 0x0000000606067981 */ /* 0x000f64000c1e1900 */
[----:B0-----:R-:W-:-:S05]  /*0320*/  IMAD.WIDE R12, R15, 0x4, R8 ;  /* 0x000000040f0c7825 */ /* 0x001fca00078e0208 */
[----:B------:R-:W5:Y:S04]  /*0330*/  LDG.E R11, desc[UR6][R12.64] ;  /* 0x000000060c0b7981 */ /* 0x000f68000c1e1900 */
[----:B------:R-:W5:Y:S04]  /*0340*/  LDG.E R7, desc[UR6][R8.64] ;  /* 0x0000000608077981 */ /* 0x000f68000c1e1900 */
[----:B------:R-:W5:Y:S04]  /*0350*/  LDG.E R9, desc[UR6][R2.64+-0x4] ;  /* 0xfffffc0602097981 */ /* 0x000f68000c1e1900 */
[----:B------:R-:W5:Y:S01]  /*0360*/  LDG.E R8, desc[UR6][R2.64+0x8] ;  /* 0x0000080602087981 */ /* 0x000f62000c1e1900 */
[----:B--2---:R-:W-:Y:S01]  /*0370*/  FFMA R24, R21, R24, R26 ;  /* 0x0000001815187223 */ /* 0x004fe2000000001a */
[----:B------:R-:W-:-:S02]  /*0380*/  IMAD.WIDE R26, R15, 0x4, R12 ;  /* 0x000000040f1a7825 */ /* 0x000fc400078e020c */
[----:B------:R-:W2:Y:S04]  /*0390*/  LDG.E R21, desc[UR6][R2.64] ;  /* 0x0000000602157981 */ /* 0x000ea8000c1e1900 */
[----:B------:R-:W2:Y:S01]  /*03a0*/  LDG.E R12, desc[UR6][R2.64+0x4] ;  /* 0x00000406020c7981 */ /* 0x000ea2000c1e1900 */
[----:B-1----:R-:W-:-:S03]  /*03b0*/  IMAD.WIDE R4, R15, 0x4, R26 ;  /* 0x000000040f047825 */ /* 0x002fc600078e021a */
[----:B------:R-:W2:Y:S04]  /*03c0*/  LDG.E R13, desc[UR6][R2.64+0xc] ;  /* 0x00000c06020d7981 */ /* 0x000ea8000c1e1900 */
[----:B------:R-:W2:Y:S04]  /*03d0*/  LDG.E R4, desc[UR6][R4.64] ;  /* 0x0000000604047981 */ /* 0x000ea8000c1e1900 */
[----:B------:R-:W2:Y:S01]  /*03e0*/  LDG.E R3, desc[UR6][R26.64] ;  /* 0x000000061a037981 */ /* 0x000ea2000c1e1900 */
[----:B---3--:R-:W-:Y:S01]  /*03f0*/  FFMA R10, R23, R10, R24 ;  /* 0x0000000a170a7223 */ /* 0x008fe20000000018 */
[----:B------:R-:W-:-:S03]  /*0400*/  IADD3 R20, PT, PT, R20, 0x8, RZ ;  /* 0x0000000814147810 */ /* 0x000fc60007ffe0ff */
[----:B----4-:R-:W-:Y:S01]  /*0410*/  FFMA R10, R29, R28, R10 ;  /* 0x0000001c1d0a7223 */ /* 0x010fe2000000000a */
[----:B------:R-:W-:Y:S02]  /*0420*/  ISETP.NE.AND P1, PT, R20, RZ, PT ;  /* 0x000000ff1400720c */ /* 0x000fe40003f25270 */
[----:B------:R-:W-:Y:S01]  /*0430*/  LEA R22, R15, R22, 0x3 ;  /* 0x000000160f167211 */ /* 0x000fe200078e18ff */
[----:B-----5:R-:W-:Y:S01]  /*0440*/  FFMA R6, R9, R6, R10 ;  /* 0x0000000609067223 */ /* 0x020fe2000000000a */
[----:B------:R-:W-:-:S03]  /*0450*/  IADD3 R16, PT, PT, R16, 0x8, RZ ;  /* 0x0000000810107810 */ /* 0x000fc60007ffe0ff */
[----:B--2---:R-:W-:-:S04]  /*0460*/  FFMA R7, R21, R7, R6 ;  /* 0x0000000715077223 */ /* 0x004fc80000000006 */
[----:B------:R-:W-:-:S04]  /*0470*/  FFMA R7, R12, R11, R7 ;  /* 0x0000000b0c077223 */ /* 0x000fc80000000007 */
[----:B------:R-:W-:-:S04]  /*0480*/  FFMA R8, R8, R3, R7 ;  /* 0x0000000308087223 */ /* 0x000fc80000000007 */
[----:B------:R-:W-:Y:S01]  /*0490*/  FFMA R26, R13, R4, R8 ;  /* 0x000000040d1a7223 */ /* 0x000fe20000000008 */
[----:B------:R-:W-:Y:S06]  /*04a0*/  @P1 BRA `(.L_x_5) ;  /* 0xfffffffc005c1947 */ /* 0x000fec000383ffff */
.L_x_4:
[----:B------:R-:W-:Y:S05]  /*04b0*/  @!P0 BRA `(.L_x_3) ;  /* 0x0000000000d48947 */ /* 0x000fea0003800000 */
[----:B------:R-:W-:Y:S02]  /*04c0*/  ISETP.GE.U32.AND P0, PT, R25, 0x4, PT ;  /* 0x000000041900780c */ /* 0x000fe40003f06070 */
[----:B------:R-:W-:-:S04]  /*04d0*/  LOP3.LUT R12, R17, 0x3, RZ, 0xc0, !PT ;  /* 0x00000003110c7812 */ /* 0x000fc800078ec0ff */
[----:B------:R-:W-:-:S07]  /*04e0*/  ISETP.NE.AND P1, PT, R12, RZ, PT ;  /* 0x000000ff0c00720c */ /* 0x000fce0003f25270 */
[----:B------:R-:W-:Y:S06]  /*04f0*/  @!P0 BRA `(.L_x_6) ;  /* 0x0000000000588947 */ /* 0x000fec0003800000 */
[----:B------:R-:W0:Y:S01]  /*0500*/  LDC.64 R8, c[0x0][0x388] ;  /* 0x0000e200ff087b82 */ /* 0x000e220000000a00 */
[----:B------:R-:W-:Y:S01]  /*0510*/  IMAD R7, R19, R15, R0 ;  /* 0x0000000f13077224 */ /* 0x000fe200078e0200 */
[----:B------:R-:W-:-:S06]  /*0520*/  IADD3 R5, PT, PT, R18, R19, RZ ;  /* 0x0000001312057210 */ /* 0x000fcc0007ffe0ff */
[----:B------:R-:W1:Y:S01]  /*0530*/  LDC.64 R2, c[0x0][0x380] ;  /* 0x0000e000ff027b82 */ /* 0x000e620000000a00 */
[----:B0-----:R-:W-:-:S04]  /*0540*/  IMAD.WIDE R8, R7, 0x4, R8 ;  /* 0x0000000407087825 */ /* 0x001fc800078e0208 */
[----:B------:R-:W-:Y:S02]  /*0550*/  IMAD.WIDE R10, R15, 0x4, R8 ;  /* 0x000000040f0a7825 */ /* 0x000fe400078e0208 */
[----:B------:R-:W2:Y:S02]  /*0560*/  LDG.E R8, desc[UR6][R8.64] ;  /* 0x0000000608087981 */ /* 0x000ea4000c1e1900 */
[----:B-1----:R-:W-:-:S04]  /*0570*/  IMAD.WIDE R2, R5, 0x4, R2 ;  /* 0x0000000405027825 */ /* 0x002fc800078e0202 */
[C---:B------:R-:W-:Y:S01]  /*0580*/  IMAD.WIDE R4, R15.reuse, 0x4, R10 ;  /* 0x000000040f047825 */ /* 0x040fe200078e020a */
[----:B------:R-:W2:Y:S04]  /*0590*/  LDG.E R13, desc[UR6][R2.64] ;  /* 0x00000006020d7981 */ /* 0x000ea8000c1e1900 */
[----:B------:R-:W3:Y:S01]  /*05a0*/  LDG.E R10, desc[UR6][R10.64] ;  /* 0x000000060a0a7981 */ /* 0x000ee2000c1e1900 */
[----:B------:R-:W-:-:S03]  /*05b0*/  IMAD.WIDE R6, R15, 0x4, R4 ;  /* 0x000000040f067825 */ /* 0x000fc600078e0204 */
[----:B------:R-:W3:Y:S04]  /*05c0*/  LDG.E R16, desc[UR6][R2.64+0x4] ;  /* 0x0000040602107981 */ /* 0x000ee8000c1e1900 */
[----:B------:R-:W4:Y:S04]  /*05d0*/  LDG.E R21, desc[UR6][R4.64] ;  /* 0x0000000604157981 */ /* 0x000f28000c1e1900 */
[----:B------:R-:W4:Y:S04]  /*05e0*/  LDG.E R20, desc[UR6][R2.64+0x8] ;  /* 0x0000080602147981 */ /* 0x000f28000c1e1900 */
[----:B------:R-:W5:Y:S04]  /*05f0*/  LDG.E R22, desc[UR6][R2.64+0xc] ;  /* 0x00000c0602167981 */ /* 0x000f68000c1e1900 */
[----:B------:R-:W5:Y:S01]  /*0600*/  LDG.E R6, desc[UR6][R6.64] ;  /* 0x0000000606067981 */ /* 0x000f62000c1e1900 */
[----:B------:R-:W-:Y:S01]  /*0610*/  IADD3 R19, PT, PT, R19, 0x4, RZ ;  /* 0x0000000413137810 */ /* 0x000fe20007ffe0ff */
[----:B--2---:R-:W-:-:S04]  /*0620*/  FFMA R13, R13, R8, R26 ;  /* 0x000000080d0d7223 */ /* 0x004fc8000000001a */
[----:B---3--:R-:W-:-:S04]  /*0630*/  FFMA R13, R16, R10, R13 ;  /* 0x0000000a100d7223 */ /* 0x008fc8000000000d */
[----:B----4-:R-:W-:-:S04]  /*0640*/  FFMA R13, R20, R21, R13 ;  /* 0x00000015140d7223 */ /* 0x010fc8000000000d */
[----:B-----5:R-:W-:-:S07]  /*0650*/  FFMA R26, R22, R6, R13 ;  /* 0x00000006161a7223 */ /* 0x020fce000000000d */
.L_x_6:
[----:B------:R-:W-:Y:S05]  /*0660*/  @!P1 BRA `(.L_x_3) ;  /* 0x0000000000689947 */ /* 0x000fea0003800000 */
[----:B------:R-:W0:Y:S01]  /*0670*/  LDC.64 R8, c[0x0][0x388] ;  /* 0x0000e200ff087b82 */ /* 0x000e220000000a00 */
[----:B------:R-:W-:Y:S02]  /*0680*/  ISETP.NE.AND P0, PT, R12, 0x1, PT ;  /* 0x000000010c00780c */ /* 0x000fe40003f05270 */
[----:B------:R-:W-:-:S04]  /*0690*/  LOP3.LUT R17, R17, 0x1, RZ, 0xc0, !PT ;  /* 0x0000000111117812 */ /* 0x000fc800078ec0ff */
[----:B------:R-:W-:Y:S01]  /*06a0*/  ISETP.NE.U32.AND P1, PT, R17, 0x1, PT ;  /* 0x000000011100780c */ /* 0x000fe20003f25070 */
[----:B------:R-:W1:Y:S06]  /*06b0*/  LDC.64 R6, c[0x0][0x380] ;  /* 0x0000e000ff067b82 */ /* 0x000e6c0000000a00 */
[C---:B------:R-:W-:Y:S01]  /*06c0*/  @P0 IMAD R13, R19.reuse, R15, R0 ;  /* 0x0000000f130d0224 */ /* 0x040fe200078e0200 */
[----:B------:R-:W-:Y:S01]  /*06d0*/  @P0 IADD3 R11, PT, PT, R18, R19, RZ ;  /* 0x00000013120b0210 */ /* 0x000fe20007ffe0ff */
[----:B------:R-:W2:Y:S01]  /*06e0*/  LDC.64 R4, c[0x0][0x380] ;  /* 0x0000e000ff047b82 */ /* 0x000ea20000000a00 */
[----:B------:R-:W-:-:S07]  /*06f0*/  @P0 IADD3 R19, PT, PT, R19, 0x2, RZ ;  /* 0x0000000213130810 */ /* 0x000fce0007ffe0ff */
[----:B------:R-:W3:Y:S01]  /*0700*/  LDC.64 R2, c[0x0][0x388] ;  /* 0x0000e200ff027b82 */ /* 0x000ee20000000a00 */
[----:B0-----:R-:W-:Y:S01]  /*0710*/  @P0 IMAD.WIDE R8, R13, 0x4, R8 ;  /* 0x000000040d080825 */ /* 0x001fe200078e0208 */
[----:B------:R-:W-:-:S03]  /*0720*/  @!P1 IADD3 R13, PT, PT, R18, R19, RZ ;  /* 0x00000013120d9210 */ /* 0x000fc60007ffe0ff */
[----:B------:R-:W-:Y:S01]  /*0730*/  @!P1 IMAD R19, R19, R15, R0 ;  /* 0x0000000f13139224 */ /* 0x000fe200078e0200 */
[----:B------:R-:W4:Y:S01]  /*0740*/  @P0 LDG.E R12, desc[UR6][R8.64] ;  /* 0x00000006080c0981 */ /* 0x000f22000c1e1900 */
[----:B-1----:R-:W-:-:S04]  /*0750*/  @P0 IMAD.WIDE R6, R11, 0x4, R6 ;  /* 0x000000040b060825 */ /* 0x002fc800078e0206 */
[----:B------:R-:W-:Y:S01]  /*0760*/  @P0 IMAD.WIDE R10, R15, 0x4, R8 ;  /* 0x000000040f0a0825 */ /* 0x000fe200078e0208 */
[----:B------:R-:W4:Y:S03]  /*0770*/  @P0 LDG.E R17, desc[UR6][R6.64] ;  /* 0x0000000606110981 */ /* 0x000f26000c1e1900 */
[----:B--2---:R-:W-:Y:S01]  /*0780*/  @!P1 IMAD.WIDE R4, R13, 0x4, R4 ;  /* 0x000000040d049825 */ /* 0x004fe200078e0204 */
[----:B------:R-:W2:Y:S04]  /*0790*/  @P0 LDG.E R21, desc[UR6][R6.64+0x4] ;  /* 0x0000040606150981 */ /* 0x000ea8000c1e1900 */
[----:B------:R-:W2:Y:S01]  /*07a0*/  @P0 LDG.E R10, desc[UR6][R10.64] ;  /* 0x000000060a0a0981 */ /* 0x000ea2000c1e1900 */
[----:B---3--:R-:W-:-:S03]  /*07b0*/  @!P1 IMAD.WIDE R2, R19, 0x4, R2 ;  /* 0x0000000413029825 */ /* 0x008fc600078e0202 */
[----:B------:R-:W3:Y:S04]  /*07c0*/  @!P1 LDG.E R5, desc[UR6][R4.64] ;  /* 0x0000000604059981 */ /* 0x000ee8000c1e1900 */
[----:B------:R-:W3:Y:S01]  /*07d0*/  @!P1 LDG.E R2, desc[UR6][R2.64] ;  /* 0x0000000602029981 */ /* 0x000ee2000c1e1900 */
[----:B----4-:R-:W-:-:S04]  /*07e0*/  @P0 FFMA R12, R17, R12, R26 ;  /* 0x0000000c110c0223 */ /* 0x010fc8000000001a */
[----:B--2---:R-:W-:-:S04]  /*07f0*/  @P0 FFMA R26, R21, R10, R12 ;  /* 0x0000000a151a0223 */ /* 0x004fc8000000000c */
[----:B---3--:R-:W-:-:S07]  /*0800*/  @!P1 FFMA R26, R5, R2, R26 ;  /* 0x00000002051a9223 */ /* 0x008fce000000001a */
.L_x_3:
[----:B------:R-:W0:Y:S01]  /*0810*/  LDC.64 R2, c[0x0][0x390] ;  /* 0x0000e400ff027b82 */ /* 0x000e220000000a00 */
[----:B------:R-:W-:-:S04]  /*0820*/  IMAD R15, R14, R15, R0 ;  /* 0x0000000f0e0f7224 */ /* 0x000fc800078e0200 */
[----:B0-----:R-:W-:-:S05]  /*0830*/  IMAD.WIDE R2, R15, 0x4, R2 ;  /* 0x000000040f027825 */ /* 0x001fca00078e0202 */
[----:B------:R-:W-:Y:S01]  /*0840*/  STG.E desc[UR6][R2.64], R26 ;  /* 0x0000001a02007986 */ /* 0x000fe2000c101906 */
[----:B------:R-:W-:Y:S05]  /*0850*/  EXIT ;  /* 0x000000000000794d */ /* 0x000fea0003800000 */
.L_x_7:
        /* <DEDUP_REMOVED lines=10> */
.L_x_9:


//--------------------- .nv.shared._Z17mmSharedTiles_gpuPfS_S_iii --------------------------
	.section	.nv.shared._Z17mmSharedTiles_gpuPfS_S_iii,"aw",@nobits
	.sectionflags	@""
	.align	4
.nv.shared._Z17mmSharedTiles_gpuPfS_S_iii:
	.zero		3072


//--------------------- .nv.shared.reserved.0     --------------------------
	.section	.nv.shared.reserved.0,"aw",@nobits
	.weak		__nv_reservedSMEM_offset_0_alias
	.size		__nv_reservedSMEM_offset_0_alias, 0, 64
	.other		__nv_reservedSMEM_offset_0_alias,@"STO_CUDA_RESERVED_SHARED STV_DEFAULT"
__nv_reservedSMEM_offset_0_alias:
	.zero		0
	.zero		64


//--------------------- .nv.constant0._Z17mmSharedTiles_gpuPfS_S_iii --------------------------
	.section	.nv.constant0._Z17mmSharedTiles_gpuPfS_S_iii,"a",@progbits
	.sectionflags	@""
	.align	4
.nv.constant0._Z17mmSharedTiles_gpuPfS_S_iii:
	.zero		932


//--------------------- .nv.constant0._Z11mmNaive_gpuPfS_S_iiii --------------------------
	.section	.nv.constant0._Z11mmNaive_gpuPfS_S_iiii,"a",@progbits
	.sectionflags	@""
	.align	4
.nv.constant0._Z11mmNaive_gpuPfS_S_iiii:
	.zero		936


//--------------------- SYMBOLS --------------------------

	.type		.nv.reservedSmem.offset0,@object
	.size		.nv.reservedSmem.offset0,0x4
	.type		.nv.reservedSmem.cap,@object
	.size		.nv.reservedSmem.cap,0x4
